//
// Generated by NVIDIA NVVM Compiler
//
// Compiler Build ID: CL-36424714
// Cuda compilation tools, release 13.0, V13.0.88
// Based on NVVM 20.0.0
//

.version 9.0
.target sm_100
.address_size 64

	// .globl	_Z14kernelgpuEoSdwIdEvPT_S1_S1_S1_S1_S1_S1_S0_iiiiiiiiiii

.visible .entry _Z14kernelgpuEoSdwIdEvPT_S1_S1_S1_S1_S1_S1_S0_iiiiiiiiiii(
	.param .u64 .ptr .align 1 _Z14kernelgpuEoSdwIdEvPT_S1_S1_S1_S1_S1_S1_S0_iiiiiiiiiii_param_0,
	.param .u64 .ptr .align 1 _Z14kernelgpuEoSdwIdEvPT_S1_S1_S1_S1_S1_S1_S0_iiiiiiiiiii_param_1,
	.param .u64 .ptr .align 1 _Z14kernelgpuEoSdwIdEvPT_S1_S1_S1_S1_S1_S1_S0_iiiiiiiiiii_param_2,
	.param .u64 .ptr .align 1 _Z14kernelgpuEoSdwIdEvPT_S1_S1_S1_S1_S1_S1_S0_iiiiiiiiiii_param_3,
	.param .u64 .ptr .align 1 _Z14kernelgpuEoSdwIdEvPT_S1_S1_S1_S1_S1_S1_S0_iiiiiiiiiii_param_4,
	.param .u64 .ptr .align 1 _Z14kernelgpuEoSdwIdEvPT_S1_S1_S1_S1_S1_S1_S0_iiiiiiiiiii_param_5,
	.param .u64 .ptr .align 1 _Z14kernelgpuEoSdwIdEvPT_S1_S1_S1_S1_S1_S1_S0_iiiiiiiiiii_param_6,
	.param .f64 _Z14kernelgpuEoSdwIdEvPT_S1_S1_S1_S1_S1_S1_S0_iiiiiiiiiii_param_7,
	.param .u32 _Z14kernelgpuEoSdwIdEvPT_S1_S1_S1_S1_S1_S1_S0_iiiiiiiiiii_param_8,
	.param .u32 _Z14kernelgpuEoSdwIdEvPT_S1_S1_S1_S1_S1_S1_S0_iiiiiiiiiii_param_9,
	.param .u32 _Z14kernelgpuEoSdwIdEvPT_S1_S1_S1_S1_S1_S1_S0_iiiiiiiiiii_param_10,
	.param .u32 _Z14kernelgpuEoSdwIdEvPT_S1_S1_S1_S1_S1_S1_S0_iiiiiiiiiii_param_11,
	.param .u32 _Z14kernelgpuEoSdwIdEvPT_S1_S1_S1_S1_S1_S1_S0_iiiiiiiiiii_param_12,
	.param .u32 _Z14kernelgpuEoSdwIdEvPT_S1_S1_S1_S1_S1_S1_S0_iiiiiiiiiii_param_13,
	.param .u32 _Z14kernelgpuEoSdwIdEvPT_S1_S1_S1_S1_S1_S1_S0_iiiiiiiiiii_param_14,
	.param .u32 _Z14kernelgpuEoSdwIdEvPT_S1_S1_S1_S1_S1_S1_S0_iiiiiiiiiii_param_15,
	.param .u32 _Z14kernelgpuEoSdwIdEvPT_S1_S1_S1_S1_S1_S1_S0_iiiiiiiiiii_param_16,
	.param .u32 _Z14kernelgpuEoSdwIdEvPT_S1_S1_S1_S1_S1_S1_S0_iiiiiiiiiii_param_17,
	.param .u32 _Z14kernelgpuEoSdwIdEvPT_S1_S1_S1_S1_S1_S1_S0_iiiiiiiiiii_param_18
)
{
	.reg .pred 	%p<6>;
	.reg .b32 	%r<36>;
	.reg .b32 	%f<3>;
	.reg .b64 	%rd<9>;
	.reg .b64 	%fd<26>;

	ld.param.u64 	%rd3, [_Z14kernelgpuEoSdwIdEvPT_S1_S1_S1_S1_S1_S1_S0_iiiiiiiiiii_param_0];
	ld.param.u64 	%rd4, [_Z14kernelgpuEoSdwIdEvPT_S1_S1_S1_S1_S1_S1_S0_iiiiiiiiiii_param_4];
	ld.param.u32 	%r13, [_Z14kernelgpuEoSdwIdEvPT_S1_S1_S1_S1_S1_S1_S0_iiiiiiiiiii_param_9];
	ld.param.u32 	%r14, [_Z14kernelgpuEoSdwIdEvPT_S1_S1_S1_S1_S1_S1_S0_iiiiiiiiiii_param_15];
	ld.param.u32 	%r15, [_Z14kernelgpuEoSdwIdEvPT_S1_S1_S1_S1_S1_S1_S0_iiiiiiiiiii_param_16];
	ld.param.u32 	%r16, [_Z14kernelgpuEoSdwIdEvPT_S1_S1_S1_S1_S1_S1_S0_iiiiiiiiiii_param_17];
	mov.u32 	%r17, %tid.x;
	mov.u32 	%r18, %ctaid.x;
	mov.u32 	%r1, %ntid.x;
	mad.lo.s32 	%r35, %r18, %r1, %r17;
	setp.ge.s32 	%p1, %r35, %r13;
	@%p1 bra 	$L__BB0_6;
	mul.lo.s32 	%r3, %r16, %r14;
	mul.lo.s32 	%r4, %r16, %r15;
	mov.u32 	%r19, %nctaid.x;
	mul.lo.s32 	%r5, %r1, %r19;
	cvta.to.global.u64 	%rd1, %rd4;
	cvta.to.global.u64 	%rd2, %rd3;
$L__BB0_2:
	div.s32 	%r8, %r35, %r16;
	mul.lo.s32 	%r20, %r8, %r16;
	sub.s32 	%r7, %r35, %r20;
	mad.lo.s32 	%r21, %r3, %r8, %r7;
	mul.wide.s32 	%rd5, %r21, 8;
	add.s64 	%rd6, %rd1, %rd5;
	ld.global.f64 	%fd1, [%rd6];
	fma.rn.f64 	%fd6, %fd1, 0d3FF71547652B82FE, 0d4338000000000000;
	{
	.reg .b32 %temp; 
	mov.b64 	{%r9, %temp}, %fd6;
	}
	mov.f64 	%fd7, 0dC338000000000000;
	add.rn.f64 	%fd8, %fd6, %fd7;
	fma.rn.f64 	%fd9, %fd8, 0dBFE62E42FEFA39EF, %fd1;
	fma.rn.f64 	%fd10, %fd8, 0dBC7ABC9E3B39803F, %fd9;
	fma.rn.f64 	%fd11, %fd10, 0d3E5ADE1569CE2BDF, 0d3E928AF3FCA213EA;
	fma.rn.f64 	%fd12, %fd11, %fd10, 0d3EC71DEE62401315;
	fma.rn.f64 	%fd13, %fd12, %fd10, 0d3EFA01997C89EB71;
	fma.rn.f64 	%fd14, %fd13, %fd10, 0d3F2A01A014761F65;
	fma.rn.f64 	%fd15, %fd14, %fd10, 0d3F56C16C1852B7AF;
	fma.rn.f64 	%fd16, %fd15, %fd10, 0d3F81111111122322;
	fma.rn.f64 	%fd17, %fd16, %fd10, 0d3FA55555555502A1;
	fma.rn.f64 	%fd18, %fd17, %fd10, 0d3FC5555555555511;
	fma.rn.f64 	%fd19, %fd18, %fd10, 0d3FE000000000000B;
	fma.rn.f64 	%fd20, %fd19, %fd10, 0d3FF0000000000000;
	fma.rn.f64 	%fd21, %fd20, %fd10, 0d3FF0000000000000;
	{
	.reg .b32 %temp; 
	mov.b64 	{%r10, %temp}, %fd21;
	}
	{
	.reg .b32 %temp; 
	mov.b64 	{%temp, %r11}, %fd21;
	}
	shl.b32 	%r22, %r9, 20;
	add.s32 	%r23, %r22, %r11;
	mov.b64 	%fd25, {%r10, %r23};
	{
	.reg .b32 %temp; 
	mov.b64 	{%temp, %r24}, %fd1;
	}
	mov.b32 	%f2, %r24;
	abs.f32 	%f1, %f2;
	setp.lt.f32 	%p2, %f1, 0f4086232B;
	@%p2 bra 	$L__BB0_5;
	setp.lt.f64 	%p3, %fd1, 0d0000000000000000;
	add.f64 	%fd22, %fd1, 0d7FF0000000000000;
	selp.f64 	%fd25, 0d0000000000000000, %fd22, %p3;
	setp.geu.f32 	%p4, %f1, 0f40874800;
	@%p4 bra 	$L__BB0_5;
	shr.u32 	%r25, %r9, 31;
	add.s32 	%r26, %r9, %r25;
	shr.s32 	%r27, %r26, 1;
	shl.b32 	%r28, %r27, 20;
	add.s32 	%r29, %r11, %r28;
	mov.b64 	%fd23, {%r10, %r29};
	sub.s32 	%r30, %r9, %r27;
	shl.b32 	%r31, %r30, 20;
	add.s32 	%r32, %r31, 1072693248;
	mov.b32 	%r33, 0;
	mov.b64 	%fd24, {%r33, %r32};
	mul.f64 	%fd25, %fd24, %fd23;
$L__BB0_5:
	mad.lo.s32 	%r34, %r4, %r8, %r7;
	mul.wide.s32 	%rd7, %r34, 8;
	add.s64 	%rd8, %rd2, %rd7;
	st.global.f64 	[%rd8], %fd25;
	add.s32 	%r35, %r35, %r5;
	setp.lt.s32 	%p5, %r35, %r13;
	@%p5 bra 	$L__BB0_2;
$L__BB0_6:
	ret;

}
	// .globl	_Z14kernelgpuEoSdwIfEvPT_S1_S1_S1_S1_S1_S1_S0_iiiiiiiiiii
.visible .entry _Z14kernelgpuEoSdwIfEvPT_S1_S1_S1_S1_S1_S1_S0_iiiiiiiiiii(
	.param .u64 .ptr .align 1 _Z14kernelgpuEoSdwIfEvPT_S1_S1_S1_S1_S1_S1_S0_iiiiiiiiiii_param_0,
	.param .u64 .ptr .align 1 _Z14kernelgpuEoSdwIfEvPT_S1_S1_S1_S1_S1_S1_S0_iiiiiiiiiii_param_1,
	.param .u64 .ptr .align 1 _Z14kernelgpuEoSdwIfEvPT_S1_S1_S1_S1_S1_S1_S0_iiiiiiiiiii_param_2,
	.param .u64 .ptr .align 1 _Z14kernelgpuEoSdwIfEvPT_S1_S1_S1_S1_S1_S1_S0_iiiiiiiiiii_param_3,
	.param .u64 .ptr .align 1 _Z14kernelgpuEoSdwIfEvPT_S1_S1_S1_S1_S1_S1_S0_iiiiiiiiiii_param_4,
	.param .u64 .ptr .align 1 _Z14kernelgpuEoSdwIfEvPT_S1_S1_S1_S1_S1_S1_S0_iiiiiiiiiii_param_5,
	.param .u64 .ptr .align 1 _Z14kernelgpuEoSdwIfEvPT_S1_S1_S1_S1_S1_S1_S0_iiiiiiiiiii_param_6,
	.param .f32 _Z14kernelgpuEoSdwIfEvPT_S1_S1_S1_S1_S1_S1_S0_iiiiiiiiiii_param_7,
	.param .u32 _Z14kernelgpuEoSdwIfEvPT_S1_S1_S1_S1_S1_S1_S0_iiiiiiiiiii_param_8,
	.param .u32 _Z14kernelgpuEoSdwIfEvPT_S1_S1_S1_S1_S1_S1_S0_iiiiiiiiiii_param_9,
	.param .u32 _Z14kernelgpuEoSdwIfEvPT_S1_S1_S1_S1_S1_S1_S0_iiiiiiiiiii_param_10,
	.param .u32 _Z14kernelgpuEoSdwIfEvPT_S1_S1_S1_S1_S1_S1_S0_iiiiiiiiiii_param_11,
	.param .u32 _Z14kernelgpuEoSdwIfEvPT_S1_S1_S1_S1_S1_S1_S0_iiiiiiiiiii_param_12,
	.param .u32 _Z14kernelgpuEoSdwIfEvPT_S1_S1_S1_S1_S1_S1_S0_iiiiiiiiiii_param_13,
	.param .u32 _Z14kernelgpuEoSdwIfEvPT_S1_S1_S1_S1_S1_S1_S0_iiiiiiiiiii_param_14,
	.param .u32 _Z14kernelgpuEoSdwIfEvPT_S1_S1_S1_S1_S1_S1_S0_iiiiiiiiiii_param_15,
	.param .u32 _Z14kernelgpuEoSdwIfEvPT_S1_S1_S1_S1_S1_S1_S0_iiiiiiiiiii_param_16,
	.param .u32 _Z14kernelgpuEoSdwIfEvPT_S1_S1_S1_S1_S1_S1_S0_iiiiiiiiiii_param_17,
	.param .u32 _Z14kernelgpuEoSdwIfEvPT_S1_S1_S1_S1_S1_S1_S0_iiiiiiiiiii_param_18
)
{
	.reg .pred 	%p<3>;
	.reg .b32 	%r<23>;
	.reg .b32 	%f<14>;
	.reg .b64 	%rd<9>;

	ld.param.u64 	%rd3, [_Z14kernelgpuEoSdwIfEvPT_S1_S1_S1_S1_S1_S1_S0_iiiiiiiiiii_param_0];
	ld.param.u64 	%rd4, [_Z14kernelgpuEoSdwIfEvPT_S1_S1_S1_S1_S1_S1_S0_iiiiiiiiiii_param_4];
	ld.param.u32 	%r8, [_Z14kernelgpuEoSdwIfEvPT_S1_S1_S1_S1_S1_S1_S0_iiiiiiiiiii_param_9];
	ld.param.u32 	%r9, [_Z14kernelgpuEoSdwIfEvPT_S1_S1_S1_S1_S1_S1_S0_iiiiiiiiiii_param_15];
	ld.param.u32 	%r10, [_Z14kernelgpuEoSdwIfEvPT_S1_S1_S1_S1_S1_S1_S0_iiiiiiiiiii_param_16];
	ld.param.u32 	%r11, [_Z14kernelgpuEoSdwIfEvPT_S1_S1_S1_S1_S1_S1_S0_iiiiiiiiiii_param_17];
	mov.u32 	%r12, %tid.x;
	mov.u32 	%r13, %ctaid.x;
	mov.u32 	%r1, %ntid.x;
	mad.lo.s32 	%r22, %r13, %r1, %r12;
	setp.ge.s32 	%p1, %r22, %r8;
	@%p1 bra 	$L__BB1_3;
	mul.lo.s32 	%r3, %r11, %r9;
	mul.lo.s32 	%r4, %r11, %r10;
	mov.u32 	%r14, %nctaid.x;
	mul.lo.s32 	%r5, %r1, %r14;
	cvta.to.global.u64 	%rd1, %rd4;
	cvta.to.global.u64 	%rd2, %rd3;
$L__BB1_2:
	div.s32 	%r15, %r22, %r11;
	mul.lo.s32 	%r16, %r15, %r11;
	sub.s32 	%r17, %r22, %r16;
	mad.lo.s32 	%r18, %r3, %r15, %r17;
	mul.wide.s32 	%rd5, %r18, 4;
	add.s64 	%rd6, %rd1, %rd5;
	ld.global.f32 	%f1, [%rd6];
	fma.rn.f32 	%f2, %f1, 0f3BBB989D, 0f3F000000;
	cvt.sat.f32.f32 	%f3, %f2;
	mov.f32 	%f4, 0f4B400001;
	mov.f32 	%f5, 0f437C0000;
	fma.rm.f32 	%f6, %f3, %f5, %f4;
	add.f32 	%f7, %f6, 0fCB40007F;
	neg.f32 	%f8, %f7;
	fma.rn.f32 	%f9, %f1, 0f3FB8AA3B, %f8;
	fma.rn.f32 	%f10, %f1, 0f32A57060, %f9;
	mov.b32 	%r19, %f6;
	shl.b32 	%r20, %r19, 23;
	mov.b32 	%f11, %r20;
	ex2.approx.ftz.f32 	%f12, %f10;
	mul.f32 	%f13, %f12, %f11;
	mad.lo.s32 	%r21, %r4, %r15, %r17;
	mul.wide.s32 	%rd7, %r21, 4;
	add.s64 	%rd8, %rd2, %rd7;
	st.global.f32 	[%rd8], %f13;
	add.s32 	%r22, %r22, %r5;
	setp.lt.s32 	%p2, %r22, %r8;
	@%p2 bra 	$L__BB1_2;
$L__BB1_3:
	ret;

}


// ===== COMPILED SASS (sm_100) =====

	.target	sm_100

	.elftype	@"ET_EXEC"


//--------------------- .note.nv.tkinfo           --------------------------
	.section	.note.nv.tkinfo,"",@"SHT_NOTE"
	.sectionflags	@"SHF_NOTE_NV_TKINFO"
	.tkinfo
        /*0018*/ 	.word	0x00000002
        /*0030*/ 	.string	""
        /*0030*/ 	.string	"ptxas"
        /*0030*/ 	.string	"Cuda compilation tools, release 13.0, V13.0.88"
        /*0030*/ 	.string	"Build cuda_13.0.r13.0/compiler.36424714_0"
        /*0030*/ 	.string	"-arch sm_100 -m 64 "



//--------------------- .note.nv.cuinfo           --------------------------
	.section	.note.nv.cuinfo,"",@"SHT_NOTE"
	.sectionflags	@"SHF_NOTE_NV_CUINFO"
        /*0018*/ 	.short	0x0002
        /*001a*/ 	.short	0x0064
        /*001c*/ 	.short	0x0082
	.zero		2


//--------------------- .nv.info                  --------------------------
	.section	.nv.info,"",@"SHT_CUDA_INFO"
	.align	4


	//----- nvinfo : EIATTR_REGCOUNT
	.align		4
        /*0000*/ 	.byte	0x04, 0x2f
        /*0002*/ 	.short	(.L_1 - .L_0)
	.align		4
.L_0:
        /*0004*/ 	.word	index@(_Z14kernelgpuEoSdwIdEvPT_S1_S1_S1_S1_S1_S1_S0_iiiiiiiiiii)
        /*0008*/ 	.word	0x00000018


	//----- nvinfo : EIATTR_FRAME_SIZE
	.align		4
.L_1:
        /*000c*/ 	.byte	0x04, 0x11
        /*000e*/ 	.short	(.L_3 - .L_2)
	.align		4
.L_2:
        /*0010*/ 	.word	index@(_Z14kernelgpuEoSdwIdEvPT_S1_S1_S1_S1_S1_S1_S0_iiiiiiiiiii)
        /*0014*/ 	.word	0x00000000


	//----- nvinfo : EIATTR_REGCOUNT
	.align		4
.L_3:
        /*0018*/ 	.byte	0x04, 0x2f
        /*001a*/ 	.short	(.L_5 - .L_4)
	.align		4
.L_4:
        /*001c*/ 	.word	index@(_Z14kernelgpuEoSdwIfEvPT_S1_S1_S1_S1_S1_S1_S0_iiiiiiiiiii)
        /*0020*/ 	.word	0x00000018


	//----- nvinfo : EIATTR_FRAME_SIZE
	.align		4
.L_5:
        /*0024*/ 	.byte	0x04, 0x11
        /*0026*/ 	.short	(.L_7 - .L_6)
	.align		4
.L_6:
        /*0028*/ 	.word	index@(_Z14kernelgpuEoSdwIfEvPT_S1_S1_S1_S1_S1_S1_S0_iiiiiiiiiii)
        /*002c*/ 	.word	0x00000000


	//----- nvinfo : EIATTR_MIN_STACK_SIZE
	.align		4
.L_7:
        /*0030*/ 	.byte	0x04, 0x12
        /*0032*/ 	.short	(.L_9 - .L_8)
	.align		4
.L_8:
        /*0034*/ 	.word	index@(_Z14kernelgpuEoSdwIfEvPT_S1_S1_S1_S1_S1_S1_S0_iiiiiiiiiii)
        /*0038*/ 	.word	0x00000000


	//----- nvinfo : EIATTR_MIN_STACK_SIZE
	.align		4
.L_9:
        /*003c*/ 	.byte	0x04, 0x12
        /*003e*/ 	.short	(.L_11 - .L_10)
	.align		4
.L_10:
        /*0040*/ 	.word	index@(_Z14kernelgpuEoSdwIdEvPT_S1_S1_S1_S1_S1_S1_S0_iiiiiiiiiii)
        /*0044*/ 	.word	0x00000000
.L_11:


//--------------------- .nv.compat                --------------------------
	.section	.nv.compat,"",@"SHT_CUDA_COMPAT_INFO"
	.align	4
        /*0000*/ 	.byte	0x02, 0x09, 0x00, 0x00, 0x02, 0x02, 0x01, 0x00, 0x02, 0x05, 0x05, 0x00, 0x03, 0x07, 0x01, 0x01
        /*0010*/ 	.byte	0x02, 0x03, 0x00, 0x00, 0x02, 0x06, 0x01, 0x00, 0x04, 0x0b, 0x08, 0x00, 0x01, 0x00, 0x00, 0x00
        /*0020*/ 	.byte	0x00, 0x00, 0x00, 0x00


//--------------------- .nv.info._Z14kernelgpuEoSdwIfEvPT_S1_S1_S1_S1_S1_S1_S0_iiiiiiiiiii --------------------------
	.section	.nv.info._Z14kernelgpuEoSdwIfEvPT_S1_S1_S1_S1_S1_S1_S0_iiiiiiiiiii,"",@"SHT_CUDA_INFO"
	.sectionflags	@""
	.align	4


	//----- nvinfo : EIATTR_CUDA_API_VERSION
	.align		4
        /*0000*/ 	.byte	0x04, 0x37
        /*0002*/ 	.short	(.L_13 - .L_12)
.L_12:
        /*0004*/ 	.word	0x00000082


	//----- nvinfo : EIATTR_KPARAM_INFO
	.align		4
.L_13:
        /*0008*/ 	.byte	0x04, 0x17
        /*000a*/ 	.short	(.L_15 - .L_14)
.L_14:
        /*000c*/ 	.word	0x00000000
        /*0010*/ 	.short	0x0012
        /*0012*/ 	.short	0x0064
        /*0014*/ 	.byte	0x00, 0xf0, 0x11, 0x00


	//----- nvinfo : EIATTR_KPARAM_INFO
	.align		4
.L_15:
        /*0018*/ 	.byte	0x04, 0x17
        /*001a*/ 	.short	(.L_17 - .L_16)
.L_16:
        /*001c*/ 	.word	0x00000000
        /*0020*/ 	.short	0x0011
        /*0022*/ 	.short	0x0060
        /*0024*/ 	.byte	0x00, 0xf0, 0x11, 0x00


	//----- nvinfo : EIATTR_KPARAM_INFO
	.align		4
.L_17:
        /*0028*/ 	.byte	0x04, 0x17
        /*002a*/ 	.short	(.L_19 - .L_18)
.L_18:
        /*002c*/ 	.word	0x00000000
        /*0030*/ 	.short	0x0010
        /*0032*/ 	.short	0x005c
        /*0034*/ 	.byte	0x00, 0xf0, 0x11, 0x00


	//----- nvinfo : EIATTR_KPARAM_INFO
	.align		4
.L_19:
        /*0038*/ 	.byte	0x04, 0x17
        /*003a*/ 	.short	(.L_21 - .L_20)
.L_20:
        /*003c*/ 	.word	0x00000000
        /*0040*/ 	.short	0x000f
        /*0042*/ 	.short	0x0058
        /*0044*/ 	.byte	0x00, 0xf0, 0x11, 0x00


	//----- nvinfo : EIATTR_KPARAM_INFO
	.align		4
.L_21:
        /*0048*/ 	.byte	0x04, 0x17
        /*004a*/ 	.short	(.L_23 - .L_22)
.L_22:
        /*004c*/ 	.word	0x00000000
        /*0050*/ 	.short	0x000e
        /*0052*/ 	.short	0x0054
        /*0054*/ 	.byte	0x00, 0xf0, 0x11, 0x00


	//----- nvinfo : EIATTR_KPARAM_INFO
	.align		4
.L_23:
        /*0058*/ 	.byte	0x04, 0x17
        /*005a*/ 	.short	(.L_25 - .L_24)
.L_24:
        /*005c*/ 	.word	0x00000000
        /*0060*/ 	.short	0x000d
        /*0062*/ 	.short	0x0050
        /*0064*/ 	.byte	0x00, 0xf0, 0x11, 0x00


	//----- nvinfo : EIATTR_KPARAM_INFO
	.align		4
.L_25:
        /*0068*/ 	.byte	0x04, 0x17
        /*006a*/ 	.short	(.L_27 - .L_26)
.L_26:
        /*006c*/ 	.word	0x00000000
        /*0070*/ 	.short	0x000c
        /*0072*/ 	.short	0x004c
        /*0074*/ 	.byte	0x00, 0xf0, 0x11, 0x00


	//----- nvinfo : EIATTR_KPARAM_INFO
	.align		4
.L_27:
        /*0078*/ 	.byte	0x04, 0x17
        /*007a*/ 	.short	(.L_29 - .L_28)
.L_28:
        /*007c*/ 	.word	0x00000000
        /*0080*/ 	.short	0x000b
        /*0082*/ 	.short	0x0048
        /*0084*/ 	.byte	0x00, 0xf0, 0x11, 0x00


	//----- nvinfo : EIATTR_KPARAM_INFO
	.align		4
.L_29:
        /*0088*/ 	.byte	0x04, 0x17
        /*008a*/ 	.short	(.L_31 - .L_30)
.L_30:
        /*008c*/ 	.word	0x00000000
        /*0090*/ 	.short	0x000a
        /*0092*/ 	.short	0x0044
        /*0094*/ 	.byte	0x00, 0xf0, 0x11, 0x00


	//----- nvinfo : EIATTR_KPARAM_INFO
	.align		4
.L_31:
        /*0098*/ 	.byte	0x04, 0x17
        /*009a*/ 	.short	(.L_33 - .L_32)
.L_32:
        /*009c*/ 	.word	0x00000000
        /*00a0*/ 	.short	0x0009
        /*00a2*/ 	.short	0x0040
        /*00a4*/ 	.byte	0x00, 0xf0, 0x11, 0x00


	//----- nvinfo : EIATTR_KPARAM_INFO
	.align		4
.L_33:
        /*00a8*/ 	.byte	0x04, 0x17
        /*00aa*/ 	.short	(.L_35 - .L_34)
.L_34:
        /*00ac*/ 	.word	0x00000000
        /*00b0*/ 	.short	0x0008
        /*00b2*/ 	.short	0x003c
        /*00b4*/ 	.byte	0x00, 0xf0, 0x11, 0x00


	//----- nvinfo : EIATTR_KPARAM_INFO
	.align		4
.L_35:
        /*00b8*/ 	.byte	0x04, 0x17
        /*00ba*/ 	.short	(.L_37 - .L_36)
.L_36:
        /*00bc*/ 	.word	0x00000000
        /*00c0*/ 	.short	0x0007
        /*00c2*/ 	.short	0x0038
        /*00c4*/ 	.byte	0x00, 0xf0, 0x11, 0x00


	//----- nvinfo : EIATTR_KPARAM_INFO
	.align		4
.L_37:
        /*00c8*/ 	.byte	0x04, 0x17
        /*00ca*/ 	.short	(.L_39 - .L_38)
.L_38:
        /*00cc*/ 	.word	0x00000000
        /*00d0*/ 	.short	0x0006
        /*00d2*/ 	.short	0x0030
        /*00d4*/ 	.byte	0x00, 0xf5, 0x21, 0x00


	//----- nvinfo : EIATTR_KPARAM_INFO
	.align		4
.L_39:
        /*00d8*/ 	.byte	0x04, 0x17
        /*00da*/ 	.short	(.L_41 - .L_40)
.L_40:
        /*00dc*/ 	.word	0x00000000
        /*00e0*/ 	.short	0x0005
        /*00e2*/ 	.short	0x0028
        /*00e4*/ 	.byte	0x00, 0xf5, 0x21, 0x00


	//----- nvinfo : EIATTR_KPARAM_INFO
	.align		4
.L_41:
        /*00e8*/ 	.byte	0x04, 0x17
        /*00ea*/ 	.short	(.L_43 - .L_42)
.L_42:
        /*00ec*/ 	.word	0x00000000
        /*00f0*/ 	.short	0x0004
        /*00f2*/ 	.short	0x0020
        /*00f4*/ 	.byte	0x00, 0xf5, 0x21, 0x00


	//----- nvinfo : EIATTR_KPARAM_INFO
	.align		4
.L_43:
        /*00f8*/ 	.byte	0x04, 0x17
        /*00fa*/ 	.short	(.L_45 - .L_44)
.L_44:
        /*00fc*/ 	.word	0x00000000
        /*0100*/ 	.short	0x0003
        /*0102*/ 	.short	0x0018
        /*0104*/ 	.byte	0x00, 0xf5, 0x21, 0x00


	//----- nvinfo : EIATTR_KPARAM_INFO
	.align		4
.L_45:
        /*0108*/ 	.byte	0x04, 0x17
        /*010a*/ 	.short	(.L_47 - .L_46)
.L_46:
        /*010c*/ 	.word	0x00000000
        /*0110*/ 	.short	0x0002
        /*0112*/ 	.short	0x0010
        /*0114*/ 	.byte	0x00, 0xf5, 0x21, 0x00


	//----- nvinfo : EIATTR_KPARAM_INFO
	.align		4
.L_47:
        /*0118*/ 	.byte	0x04, 0x17
        /*011a*/ 	.short	(.L_49 - .L_48)
.L_48:
        /*011c*/ 	.word	0x00000000
        /*0120*/ 	.short	0x0001
        /*0122*/ 	.short	0x0008
        /*0124*/ 	.byte	0x00, 0xf5, 0x21, 0x00


	//----- nvinfo : EIATTR_KPARAM_INFO
	.align		4
.L_49:
        /*0128*/ 	.byte	0x04, 0x17
        /*012a*/ 	.short	(.L_51 - .L_50)
.L_50:
        /*012c*/ 	.word	0x00000000
        /*0130*/ 	.short	0x0000
        /*0132*/ 	.short	0x0000
        /*0134*/ 	.byte	0x00, 0xf5, 0x21, 0x00


	//----- nvinfo : EIATTR_SPARSE_MMA_MASK
	.align		4
.L_51:
        /*0138*/ 	.byte	0x03, 0x50
        /*013a*/ 	.short	0x0000


	//----- nvinfo : EIATTR_MAXREG_COUNT
	.align		4
        /*013c*/ 	.byte	0x03, 0x1b
        /*013e*/ 	.short	0x00ff


	//----- nvinfo : EIATTR_MERCURY_ISA_VERSION
	.align		4
        /*0140*/ 	.byte	0x03, 0x5f
        /*0142*/ 	.short	0x0101


	//----- nvinfo : EIATTR_VRC_CTA_INIT_COUNT
	.align		4
        /*0144*/ 	.byte	0x02, 0x4a
	.zero		1
	.zero		1


	//----- nvinfo : EIATTR_EXIT_INSTR_OFFSETS
	.align		4
        /*0148*/ 	.byte	0x04, 0x1c
        /*014a*/ 	.short	(.L_53 - .L_52)


	//   ....[0]....
.L_52:
        /*014c*/ 	.word	0x00000070


	//   ....[1]....
        /*0150*/ 	.word	0x00000410


	//----- nvinfo : EIATTR_CRS_STACK_SIZE
	.align		4
.L_53:
        /*0154*/ 	.byte	0x04, 0x1e
        /*0156*/ 	.short	(.L_55 - .L_54)
.L_54:
        /*0158*/ 	.word	0x00000000


	//----- nvinfo : EIATTR_CBANK_PARAM_SIZE
	.align		4
.L_55:
        /*015c*/ 	.byte	0x03, 0x19
        /*015e*/ 	.short	0x0068


	//----- nvinfo : EIATTR_PARAM_CBANK
	.align		4
        /*0160*/ 	.byte	0x04, 0x0a
        /*0162*/ 	.short	(.L_57 - .L_56)
	.align		4
.L_56:
        /*0164*/ 	.word	index@(.nv.constant0._Z14kernelgpuEoSdwIfEvPT_S1_S1_S1_S1_S1_S1_S0_iiiiiiiiiii)
        /*0168*/ 	.short	0x0380
        /*016a*/ 	.short	0x0068


	//----- nvinfo : EIATTR_SW_WAR
	.align		4
.L_57:
        /*016c*/ 	.byte	0x04, 0x36
        /*016e*/ 	.short	(.L_59 - .L_58)
.L_58:
        /*0170*/ 	.word	0x00000008
.L_59:


//--------------------- .nv.info._Z14kernelgpuEoSdwIdEvPT_S1_S1_S1_S1_S1_S1_S0_iiiiiiiiiii --------------------------
	.section	.nv.info._Z14kernelgpuEoSdwIdEvPT_S1_S1_S1_S1_S1_S1_S0_iiiiiiiiiii,"",@"SHT_CUDA_INFO"
	.sectionflags	@""
	.align	4


	//----- nvinfo : EIATTR_CUDA_API_VERSION
	.align		4
        /*0000*/ 	.byte	0x04, 0x37
        /*0002*/ 	.short	(.L_61 - .L_60)
.L_60:
        /*0004*/ 	.word	0x00000082


	//----- nvinfo : EIATTR_KPARAM_INFO
	.align		4
.L_61:
        /*0008*/ 	.byte	0x04, 0x17
        /*000a*/ 	.short	(.L_63 - .L_62)
.L_62:
        /*000c*/ 	.word	0x00000000
        /*0010*/ 	.short	0x0012
        /*0012*/ 	.short	0x0068
        /*0014*/ 	.byte	0x00, 0xf0, 0x11, 0x00


	//----- nvinfo : EIATTR_KPARAM_INFO
	.align		4
.L_63:
        /*0018*/ 	.byte	0x04, 0x17
        /*001a*/ 	.short	(.L_65 - .L_64)
.L_64:
        /*001c*/ 	.word	0x00000000
        /*0020*/ 	.short	0x0011
        /*0022*/ 	.short	0x0064
        /*0024*/ 	.byte	0x00, 0xf0, 0x11, 0x00


	//----- nvinfo : EIATTR_KPARAM_INFO
	.align		4
.L_65:
        /*0028*/ 	.byte	0x04, 0x17
        /*002a*/ 	.short	(.L_67 - .L_66)
.L_66:
        /*002c*/ 	.word	0x00000000
        /*0030*/ 	.short	0x0010
        /*0032*/ 	.short	0x0060
        /*0034*/ 	.byte	0x00, 0xf0, 0x11, 0x00


	//----- nvinfo : EIATTR_KPARAM_INFO
	.align		4
.L_67:
        /*0038*/ 	.byte	0x04, 0x17
        /*003a*/ 	.short	(.L_69 - .L_68)
.L_68:
        /*003c*/ 	.word	0x00000000
        /*0040*/ 	.short	0x000f
        /*0042*/ 	.short	0x005c
        /*0044*/ 	.byte	0x00, 0xf0, 0x11, 0x00


	//----- nvinfo : EIATTR_KPARAM_INFO
	.align		4
.L_69:
        /*0048*/ 	.byte	0x04, 0x17
        /*004a*/ 	.short	(.L_71 - .L_70)
.L_70:
        /*004c*/ 	.word	0x00000000
        /*0050*/ 	.short	0x000e
        /*0052*/ 	.short	0x0058
        /*0054*/ 	.byte	0x00, 0xf0, 0x11, 0x00


	//----- nvinfo : EIATTR_KPARAM_INFO
	.align		4
.L_71:
        /*0058*/ 	.byte	0x04, 0x17
        /*005a*/ 	.short	(.L_73 - .L_72)
.L_72:
        /*005c*/ 	.word	0x00000000
        /*0060*/ 	.short	0x000d
        /*0062*/ 	.short	0x0054
        /*0064*/ 	.byte	0x00, 0xf0, 0x11, 0x00


	//----- nvinfo : EIATTR_KPARAM_INFO
	.align		4
.L_73:
        /*0068*/ 	.byte	0x04, 0x17
        /*006a*/ 	.short	(.L_75 - .L_74)
.L_74:
        /*006c*/ 	.word	0x00000000
        /*0070*/ 	.short	0x000c
        /*0072*/ 	.short	0x0050
        /*0074*/ 	.byte	0x00, 0xf0, 0x11, 0x00


	//----- nvinfo : EIATTR_KPARAM_INFO
	.align		4
.L_75:
        /*0078*/ 	.byte	0x04, 0x17
        /*007a*/ 	.short	(.L_77 - .L_76)
.L_76:
        /*007c*/ 	.word	0x00000000
        /*0080*/ 	.short	0x000b
        /*0082*/ 	.short	0x004c
        /*0084*/ 	.byte	0x00, 0xf0, 0x11, 0x00


	//----- nvinfo : EIATTR_KPARAM_INFO
	.align		4
.L_77:
        /*0088*/ 	.byte	0x04, 0x17
        /*008a*/ 	.short	(.L_79 - .L_78)
.L_78:
        /*008c*/ 	.word	0x00000000
        /*0090*/ 	.short	0x000a
        /*0092*/ 	.short	0x0048
        /*0094*/ 	.byte	0x00, 0xf0, 0x11, 0x00


	//----- nvinfo : EIATTR_KPARAM_INFO
	.align		4
.L_79:
        /*0098*/ 	.byte	0x04, 0x17
        /*009a*/ 	.short	(.L_81 - .L_80)
.L_80:
        /*009c*/ 	.word	0x00000000
        /*00a0*/ 	.short	0x0009
        /*00a2*/ 	.short	0x0044
        /*00a4*/ 	.byte	0x00, 0xf0, 0x11, 0x00


	//----- nvinfo : EIATTR_KPARAM_INFO
	.align		4
.L_81:
        /*00a8*/ 	.byte	0x04, 0x17
        /*00aa*/ 	.short	(.L_83 - .L_82)
.L_82:
        /*00ac*/ 	.word	0x00000000
        /*00b0*/ 	.short	0x0008
        /*00b2*/ 	.short	0x0040
        /*00b4*/ 	.byte	0x00, 0xf0, 0x11, 0x00


	//----- nvinfo : EIATTR_KPARAM_INFO
	.align		4
.L_83:
        /*00b8*/ 	.byte	0x04, 0x17
        /*00ba*/ 	.short	(.L_85 - .L_84)
.L_84:
        /*00bc*/ 	.word	0x00000000
        /*00c0*/ 	.short	0x0007
        /*00c2*/ 	.short	0x0038
        /*00c4*/ 	.byte	0x00, 0xf0, 0x21, 0x00


	//----- nvinfo : EIATTR_KPARAM_INFO
	.align		4
.L_85:
        /*00c8*/ 	.byte	0x04, 0x17
        /*00ca*/ 	.short	(.L_87 - .L_86)
.L_86:
        /*00cc*/ 	.word	0x00000000
        /*00d0*/ 	.short	0x0006
        /*00d2*/ 	.short	0x0030
        /*00d4*/ 	.byte	0x00, 0xf5, 0x21, 0x00


	//----- nvinfo : EIATTR_KPARAM_INFO
	.align		4
.L_87:
        /*00d8*/ 	.byte	0x04, 0x17
        /*00da*/ 	.short	(.L_89 - .L_88)
.L_88:
        /*00dc*/ 	.word	0x00000000
        /*00e0*/ 	.short	0x0005
        /*00e2*/ 	.short	0x0028
        /*00e4*/ 	.byte	0x00, 0xf5, 0x21, 0x00


	//----- nvinfo : EIATTR_KPARAM_INFO
	.align		4
.L_89:
        /*00e8*/ 	.byte	0x04, 0x17
        /*00ea*/ 	.short	(.L_91 - .L_90)
.L_90:
        /*00ec*/ 	.word	0x00000000
        /*00f0*/ 	.short	0x0004
        /*00f2*/ 	.short	0x0020
        /*00f4*/ 	.byte	0x00, 0xf5, 0x21, 0x00


	//----- nvinfo : EIATTR_KPARAM_INFO
	.align		4
.L_91:
        /*00f8*/ 	.byte	0x04, 0x17
        /*00fa*/ 	.short	(.L_93 - .L_92)
.L_92:
        /*00fc*/ 	.word	0x00000000
        /*0100*/ 	.short	0x0003
        /*0102*/ 	.short	0x0018
        /*0104*/ 	.byte	0x00, 0xf5, 0x21, 0x00


	//----- nvinfo : EIATTR_KPARAM_INFO
	.align		4
.L_93:
        /*0108*/ 	.byte	0x04, 0x17
        /*010a*/ 	.short	(.L_95 - .L_94)
.L_94:
        /*010c*/ 	.word	0x00000000
        /*0110*/ 	.short	0x0002
        /*0112*/ 	.short	0x0010
        /*0114*/ 	.byte	0x00, 0xf5, 0x21, 0x00


	//----- nvinfo : EIATTR_KPARAM_INFO
	.align		4
.L_95:
        /*0118*/ 	.byte	0x04, 0x17
        /*011a*/ 	.short	(.L_97 - .L_96)
.L_96:
        /*011c*/ 	.word	0x00000000
        /*0120*/ 	.short	0x0001
        /*0122*/ 	.short	0x0008
        /*0124*/ 	.byte	0x00, 0xf5, 0x21, 0x00


	//----- nvinfo : EIATTR_KPARAM_INFO
	.align		4
.L_97:
        /*0128*/ 	.byte	0x04, 0x17
        /*012a*/ 	.short	(.L_99 - .L_98)
.L_98:
        /*012c*/ 	.word	0x00000000
        /*0130*/ 	.short	0x0000
        /*0132*/ 	.short	0x0000
        /*0134*/ 	.byte	0x00, 0xf5, 0x21, 0x00


	//----- nvinfo : EIATTR_SPARSE_MMA_MASK
	.align		4
.L_99:
        /*0138*/ 	.byte	0x03, 0x50
        /*013a*/ 	.short	0x0000


	//----- nvinfo : EIATTR_MAXREG_COUNT
	.align		4
        /*013c*/ 	.byte	0x03, 0x1b
        /*013e*/ 	.short	0x00ff


	//----- nvinfo : EIATTR_MERCURY_ISA_VERSION
	.align		4
        /*0140*/ 	.byte	0x03, 0x5f
        /*0142*/ 	.short	0x0101


	//----- nvinfo : EIATTR_VRC_CTA_INIT_COUNT
	.align		4
        /*0144*/ 	.byte	0x02, 0x4a
	.zero		1
	.zero		1


	//----- nvinfo : EIATTR_EXIT_INSTR_OFFSETS
	.align		4
        /*0148*/ 	.byte	0x04, 0x1c
        /*014a*/ 	.short	(.L_101 - .L_100)


	//   ....[0]....
.L_100:
        /*014c*/ 	.word	0x00000070


	//   ....[1]....
        /*0150*/ 	.word	0x00000720


	//----- nvinfo : EIATTR_CRS_STACK_SIZE
	.align		4
.L_101:
        /*0154*/ 	.byte	0x04, 0x1e
        /*0156*/ 	.short	(.L_103 - .L_102)
.L_102:
        /*0158*/ 	.word	0x00000000


	//----- nvinfo : EIATTR_CBANK_PARAM_SIZE
	.align		4
.L_103:
        /*015c*/ 	.byte	0x03, 0x19
        /*015e*/ 	.short	0x006c


	//----- nvinfo : EIATTR_PARAM_CBANK
	.align		4
        /*0160*/ 	.byte	0x04, 0x0a
        /*0162*/ 	.short	(.L_105 - .L_104)
	.align		4
.L_104:
        /*0164*/ 	.word	index@(.nv.constant0._Z14kernelgpuEoSdwIdEvPT_S1_S1_S1_S1_S1_S1_S0_iiiiiiiiiii)
        /*0168*/ 	.short	0x0380
        /*016a*/ 	.short	0x006c


	//----- nvinfo : EIATTR_SW_WAR
	.align		4
.L_105:
        /*016c*/ 	.byte	0x04, 0x36
        /*016e*/ 	.short	(.L_107 - .L_106)
.L_106:
        /*0170*/ 	.word	0x00000008
.L_107:


//--------------------- .nv.callgraph             --------------------------
	.section	.nv.callgraph,"",@"SHT_CUDA_CALLGRAPH"
	.align	4
	.sectionentsize	8
	.align		4
        /*0000*/ 	.word	0x00000000
	.align		4
        /*0004*/ 	.word	0xffffffff
	.align		4
        /*0008*/ 	.word	0x00000000
	.align		4
        /*000c*/ 	.word	0xfffffffe
	.align		4
        /*0010*/ 	.word	0x00000000
	.align		4
        /*0014*/ 	.word	0xfffffffd
	.align		4
        /*0018*/ 	.word	0x00000000
	.align		4
        /*001c*/ 	.word	0xfffffffc


//--------------------- .text._Z14kernelgpuEoSdwIfEvPT_S1_S1_S1_S1_S1_S1_S0_iiiiiiiiiii --------------------------
	.section	.text._Z14kernelgpuEoSdwIfEvPT_S1_S1_S1_S1_S1_S1_S0_iiiiiiiiiii,"ax",@progbits
	.align	128
        .global         _Z14kernelgpuEoSdwIfEvPT_S1_S1_S1_S1_S1_S1_S0_iiiiiiiiiii
        .type           _Z14kernelgpuEoSdwIfEvPT_S1_S1_S1_S1_S1_S1_S0_iiiiiiiiiii,@function
        .size           _Z14kernelgpuEoSdwIfEvPT_S1_S1_S1_S1_S1_S1_S0_iiiiiiiiiii,(.L_x_6 - _Z14kernelgpuEoSdwIfEvPT_S1_S1_S1_S1_S1_S1_S0_iiiiiiiiiii)
        .other          _Z14kernelgpuEoSdwIfEvPT_S1_S1_S1_S1_S1_S1_S0_iiiiiiiiiii,@"STO_CUDA_ENTRY STV_DEFAULT"
_Z14kernelgpuEoSdwIfEvPT_S1_S1_S1_S1_S1_S1_S0_iiiiiiiiiii:
.text._Z14kernelgpuEoSdwIfEvPT_S1_S1_S1_S1_S1_S1_S0_iiiiiiiiiii:
[----:B------:R-:W-:Y:S01]  /*0000*/  LDC R1, c[0x0][0x37c] ;  /* 0x0000df00ff017b82 */ /* 0x000fe20000000800 */
[----:B------:R-:W0:Y:S07]  /*0010*/  S2R R13, SR_TID.X ;  /* 0x00000000000d7919 */ /* 0x000e2e0000002100 */
[----:B------:R-:W0:Y:S01]  /*0020*/  S2UR UR4, SR_CTAID.X ;  /* 0x00000000000479c3 */ /* 0x000e220000002500 */
[----:B------:R-:W1:Y:S07]  /*0030*/  LDCU UR5, c[0x0][0x3c0] ;  /* 0x00007800ff0577ac */ /* 0x000e6e0008000800 */
[----:B------:R-:W0:Y:S02]  /*0040*/  LDC R10, c[0x0][0x360] ;  /* 0x0000d800ff0a7b82 */ /* 0x000e240000000800 */
[----:B0-----:R-:W-:-:S05]  /*0050*/  IMAD R13, R10, UR4, R13 ;  /* 0x000000040a0d7c24 */ /* 0x001fca000f8e020d */
[----:B-1----:R-:W-:-:S13]  /*0060*/  ISETP.GE.AND P0, PT, R13, UR5, PT ;  /* 0x000000050d007c0c */ /* 0x002fda000bf06270 */
[----:B------:R-:W-:Y:S05]  /*0070*/  @P0 EXIT ;  /* 0x000000000000094d */ /* 0x000fea0003800000 */
[----:B------:R-:W0:Y:S01]  /*0080*/  LDC R12, c[0x0][0x3e0] ;  /* 0x0000f800ff0c7b82 */ /* 0x000e220000000800 */
[----:B------:R-:W1:Y:S01]  /*0090*/  LDCU UR4, c[0x0][0x370] ;  /* 0x00006e00ff0477ac */ /* 0x000e620008000800 */
[----:B------:R-:W2:Y:S06]  /*00a0*/  LDCU.64 UR8, c[0x0][0x3d8] ;  /* 0x00007b00ff0877ac */ /* 0x000eac0008000a00 */
[----:B------:R-:W3:Y:S01]  /*00b0*/  LDC R6, c[0x0][0x3e0] ;  /* 0x0000f800ff067b82 */ /* 0x000ee20000000800 */
[----:B------:R-:W4:Y:S01]  /*00c0*/  LDCU.64 UR6, c[0x0][0x358] ;  /* 0x00006b00ff0677ac */ /* 0x000f220008000a00 */
[----:B------:R-:W0:Y:S06]  /*00d0*/  LDCU UR5, c[0x0][0x3c0] ;  /* 0x00007800ff0577ac */ /* 0x000e2c0008000800 */
[----:B------:R-:W1:Y:S01]  /*00e0*/  LDC.64 R4, c[0x0][0x3a0] ;  /* 0x0000e800ff047b82 */ /* 0x000e620000000a00 */
[----:B0-----:R-:W-:-:S07]  /*00f0*/  IABS R0, R12 ;  /* 0x0000000c00007213 */ /* 0x001fce0000000000 */
[----:B------:R-:W0:Y:S01]  /*0100*/  LDC.64 R2, c[0x0][0x380] ;  /* 0x0000e000ff027b82 */ /* 0x000e220000000a00 */
[----:B------:R-:W-:Y:S01]  /*0110*/  ISETP.NE.AND P0, PT, R12, RZ, PT ;  /* 0x000000ff0c00720c */ /* 0x000fe20003f05270 */
[----:B------:R-:W5:Y:S08]  /*0120*/  I2F.RP R7, R0 ;  /* 0x0000000000077306 */ /* 0x000f700000209400 */
[----:B-----5:R-:W5:Y:S02]  /*0130*/  MUFU.RCP R7, R7 ;  /* 0x0000000700077308 */ /* 0x020f640000001000 */
[----:B-----5:R-:W-:-:S06]  /*0140*/  IADD3 R8, PT, PT, R7, 0xffffffe, RZ ;  /* 0x0ffffffe07087810 */ /* 0x020fcc0007ffe0ff */
[----:B------:R5:W2:Y:S02]  /*0150*/  F2I.FTZ.U32.TRUNC.NTZ R9, R8 ;  /* 0x0000000800097305 */ /* 0x000aa4000021f000 */
[----:B-----5:R-:W-:Y:S01]  /*0160*/  HFMA2 R8, -RZ, RZ, 0, 0 ;  /* 0x00000000ff087431 */ /* 0x020fe200000001ff */
[----:B--2---:R-:W-:-:S05]  /*0170*/  IADD3 R11, PT, PT, RZ, -R9, RZ ;  /* 0x80000009ff0b7210 */ /* 0x004fca0007ffe0ff */
[----:B------:R-:W-:Y:S02]  /*0180*/  IMAD R7, R11, R0, RZ ;  /* 0x000000000b077224 */ /* 0x000fe400078e02ff */
[----:B-1----:R-:W-:Y:S01]  /*0190*/  IMAD R11, R10, UR4, RZ ;  /* 0x000000040a0b7c24 */ /* 0x002fe2000f8e02ff */
[----:B------:R-:W-:Y:S01]  /*01a0*/  LOP3.LUT R10, RZ, R12, RZ, 0x33, !PT ;  /* 0x0000000cff0a7212 */ /* 0x000fe200078e33ff */
[----:B------:R-:W-:-:S04]  /*01b0*/  IMAD.HI.U32 R7, R9, R7, R8 ;  /* 0x0000000709077227 */ /* 0x000fc800078e0008 */
[C---:B------:R-:W-:Y:S02]  /*01c0*/  IMAD R8, R12.reuse, UR8, RZ ;  /* 0x000000080c087c24 */ /* 0x040fe4000f8e02ff */
[----:B0--34-:R-:W-:-:S07]  /*01d0*/  IMAD R9, R12, UR9, RZ ;  /* 0x000000090c097c24 */ /* 0x019fce000f8e02ff */
.L_x_0:
[----:B0-----:R-:W-:Y:S02]  /*01e0*/  IABS R14, R13 ;  /* 0x0000000d000e7213 */ /* 0x001fe40000000000 */
[----:B------:R-:W-:-:S03]  /*01f0*/  IABS R16, R6 ;  /* 0x0000000600107213 */ /* 0x000fc60000000000 */
[----:B------:R-:W-:-:S04]  /*0200*/  IMAD.HI.U32 R12, R7, R14, RZ ;  /* 0x0000000e070c7227 */ /* 0x000fc800078e00ff */
[----:B------:R-:W-:-:S04]  /*0210*/  IMAD.MOV R15, RZ, RZ, -R12 ;  /* 0x000000ffff0f7224 */ /* 0x000fc800078e0a0c */
[----:B------:R-:W-:Y:S01]  /*0220*/  IMAD R15, R16, R15, R14 ;  /* 0x0000000f100f7224 */ /* 0x000fe200078e020e */
[----:B------:R-:W-:-:S04]  /*0230*/  LOP3.LUT R14, R13, R6, RZ, 0x3c, !PT ;  /* 0x000000060d0e7212 */ /* 0x000fc800078e3cff */
[----:B------:R-:W-:Y:S02]  /*0240*/  ISETP.GT.U32.AND P2, PT, R0, R15, PT ;  /* 0x0000000f0000720c */ /* 0x000fe40003f44070 */
[----:B------:R-:W-:-:S11]  /*0250*/  ISETP.GE.AND P3, PT, R14, RZ, PT ;  /* 0x000000ff0e00720c */ /* 0x000fd60003f66270 */
[----:B------:R-:W-:Y:S02]  /*0260*/  @!P2 IADD3 R15, PT, PT, R15, -R16, RZ ;  /* 0x800000100f0fa210 */ /* 0x000fe40007ffe0ff */
[----:B------:R-:W-:Y:S02]  /*0270*/  @!P2 IADD3 R12, PT, PT, R12, 0x1, RZ ;  /* 0x000000010c0ca810 */ /* 0x000fe40007ffe0ff */
[----:B------:R-:W-:-:S13]  /*0280*/  ISETP.GE.U32.AND P1, PT, R15, R0, PT ;  /* 0x000000000f00720c */ /* 0x000fda0003f26070 */
[----:B------:R-:W-:-:S05]  /*0290*/  @P1 VIADD R12, R12, 0x1 ;  /* 0x000000010c0c1836 */ /* 0x000fca0000000000 */
[----:B------:R-:W-:-:S04]  /*02a0*/  @!P3 IADD3 R12, PT, PT, -R12, RZ, RZ ;  /* 0x000000ff0c0cb210 */ /* 0x000fc80007ffe1ff */
[----:B------:R-:W-:-:S04]  /*02b0*/  SEL R12, R10, R12, !P0 ;  /* 0x0000000c0a0c7207 */ /* 0x000fc80004000000 */
[----:B------:R-:W-:-:S05]  /*02c0*/  IADD3 R17, PT, PT, -R12, RZ, RZ ;  /* 0x000000ff0c117210 */ /* 0x000fca0007ffe1ff */
[----:B------:R-:W-:-:S04]  /*02d0*/  IMAD R17, R6, R17, R13 ;  /* 0x0000001106117224 */ /* 0x000fc800078e020d */
[----:B------:R-:W-:-:S04]  /*02e0*/  IMAD R15, R8, R12, R17 ;  /* 0x0000000c080f7224 */ /* 0x000fc800078e0211 */
[----:B------:R-:W-:-:S06]  /*02f0*/  IMAD.WIDE R14, R15, 0x4, R4 ;  /* 0x000000040f0e7825 */ /* 0x000fcc00078e0204 */
[----:B------:R-:W2:Y:S01]  /*0300*/  LDG.E R14, desc[UR6][R14.64] ;  /* 0x000000060e0e7981 */ /* 0x000ea2000c1e1900 */
[----:B------:R-:W-:Y:S01]  /*0310*/  IMAD.MOV.U32 R19, RZ, RZ, 0x3bbb989d ;  /* 0x3bbb989dff137424 */ /* 0x000fe200078e00ff */
[----:B------:R-:W-:Y:S01]  /*0320*/  MOV R21, 0x437c0000 ;  /* 0x437c000000157802 */ /* 0x000fe20000000f00 */
[----:B------:R-:W-:Y:S01]  /*0330*/  IMAD R17, R9, R12, R17 ;  /* 0x0000000c09117224 */ /* 0x000fe200078e0211 */
[----:B------:R-:W-:-:S04]  /*0340*/  IADD3 R13, PT, PT, R11, R13, RZ ;  /* 0x0000000d0b0d7210 */ /* 0x000fc80007ffe0ff */
[----:B------:R-:W-:Y:S01]  /*0350*/  ISETP.GE.AND P1, PT, R13, UR5, PT ;  /* 0x000000050d007c0c */ /* 0x000fe2000bf26270 */
[----:B--2---:R-:W-:-:S04]  /*0360*/  FFMA.SAT R16, R14, R19, 0.5 ;  /* 0x3f0000000e107423 */ /* 0x004fc80000002013 */
[----:B------:R-:W-:-:S04]  /*0370*/  FFMA.RM R16, R16, R21, 12582913 ;  /* 0x4b40000110107423 */ /* 0x000fc80000004015 */
[C---:B------:R-:W-:Y:S01]  /*0380*/  FADD R19, R16.reuse, -12583039 ;  /* 0xcb40007f10137421 */ /* 0x040fe20000000000 */
[----:B------:R-:W-:-:S03]  /*0390*/  SHF.L.U32 R16, R16, 0x17, RZ ;  /* 0x0000001710107819 */ /* 0x000fc600000006ff */
[----:B------:R-:W-:-:S04]  /*03a0*/  FFMA R19, R14, 1.4426950216293334961, -R19 ;  /* 0x3fb8aa3b0e137823 */ /* 0x000fc80000000813 */
[----:B------:R-:W-:Y:S01]  /*03b0*/  FFMA R19, R14, 1.925963033500011079e-08, R19 ;  /* 0x32a570600e137823 */ /* 0x000fe20000000013 */
[----:B------:R-:W-:-:S05]  /*03c0*/  IMAD.WIDE R14, R17, 0x4, R2 ;  /* 0x00000004110e7825 */ /* 0x000fca00078e0202 */
[----:B------:R-:W0:Y:S02]  /*03d0*/  MUFU.EX2 R19, R19 ;  /* 0x0000001300137308 */ /* 0x000e240000000800 */
[----:B0-----:R-:W-:-:S05]  /*03e0*/  FMUL R17, R16, R19 ;  /* 0x0000001310117220 */ /* 0x001fca0000400000 */
[----:B------:R0:W-:Y:S01]  /*03f0*/  STG.E desc[UR6][R14.64], R17 ;  /* 0x000000110e007986 */ /* 0x0001e2000c101906 */
[----:B------:R-:W-:Y:S05]  /*0400*/  @!P1 BRA `(.L_x_0) ;  /* 0xfffffffc00749947 */ /* 0x000fea000383ffff */
[----:B------:R-:W-:Y:S05]  /*0410*/  EXIT ;  /* 0x000000000000794d */ /* 0x000fea0003800000 */
.L_x_1:
[----:B------:R-:W-:-:S00]  /*0420*/  BRA `(.L_x_1) ;  /* 0xfffffffc00fc7947 */ /* 0x000fc0000383ffff */
[----:B------:R-:W-:-:S00]  /*0430*/  NOP ;  /* 0x0000000000007918 */ /* 0x000fc00000000000 */
        /* <DEDUP_REMOVED lines=12> */
.L_x_6:


//--------------------- .text._Z14kernelgpuEoSdwIdEvPT_S1_S1_S1_S1_S1_S1_S0_iiiiiiiiiii --------------------------
	.section	.text._Z14kernelgpuEoSdwIdEvPT_S1_S1_S1_S1_S1_S1_S0_iiiiiiiiiii,"ax",@progbits
	.align	128
        .global         _Z14kernelgpuEoSdwIdEvPT_S1_S1_S1_S1_S1_S1_S0_iiiiiiiiiii
        .type           _Z14kernelgpuEoSdwIdEvPT_S1_S1_S1_S1_S1_S1_S0_iiiiiiiiiii,@function
        .size           _Z14kernelgpuEoSdwIdEvPT_S1_S1_S1_S1_S1_S1_S0_iiiiiiiiiii,(.L_x_7 - _Z14kernelgpuEoSdwIdEvPT_S1_S1_S1_S1_S1_S1_S0_iiiiiiiiiii)
        .other          _Z14kernelgpuEoSdwIdEvPT_S1_S1_S1_S1_S1_S1_S0_iiiiiiiiiii,@"STO_CUDA_ENTRY STV_DEFAULT"
_Z14kernelgpuEoSdwIdEvPT_S1_S1_S1_S1_S1_S1_S0_iiiiiiiiiii:
.text._Z14kernelgpuEoSdwIdEvPT_S1_S1_S1_S1_S1_S1_S0_iiiiiiiiiii:
        /* <DEDUP_REMOVED lines=8> */
[----:B------:R-:W0:Y:S01]  /*0080*/  LDC.64 R4, c[0x0][0x3e0] ;  /* 0x0000f800ff047b82 */ /* 0x000e220000000a00 */
[----:B------:R-:W1:Y:S01]  /*0090*/  LDCU UR5, c[0x0][0x3dc] ;  /* 0x00007b80ff0577ac */ /* 0x000e620008000800 */
[----:B------:R-:W2:Y:S06]  /*00a0*/  LDCU UR4, c[0x0][0x370] ;  /* 0x00006e00ff0477ac */ /* 0x000eac0008000800 */
[----:B------:R-:W3:Y:S01]  /*00b0*/  LDC R2, c[0x0][0x3e4] ;  /* 0x0000f900ff027b82 */ /* 0x000ee20000000800 */
[----:B------:R-:W4:Y:S01]  /*00c0*/  LDCU.64 UR6, c[0x0][0x358] ;  /* 0x00006b00ff0677ac */ /* 0x000f220008000a00 */
[----:B------:R-:W0:Y:S06]  /*00d0*/  LDCU UR8, c[0x0][0x3c4] ;  /* 0x00007880ff0877ac */ /* 0x000e2c0008000800 */
[----:B------:R-:W2:Y:S01]  /*00e0*/  LDC.64 R10, c[0x0][0x3a0] ;  /* 0x0000e800ff0a7b82 */ /* 0x000ea20000000a00 */
[----:B0-----:R-:W-:-:S07]  /*00f0*/  IABS R0, R5 ;  /* 0x0000000500007213 */ /* 0x001fce0000000000 */
[----:B------:R-:W0:Y:S01]  /*0100*/  LDC.64 R12, c[0x0][0x380] ;  /* 0x0000e000ff0c7b82 */ /* 0x000e220000000a00 */
[C---:B------:R-:W-:Y:S01]  /*0110*/  IMAD R4, R5.reuse, R4, RZ ;  /* 0x0000000405047224 */ /* 0x040fe200078e02ff */
[----:B------:R-:W5:Y:S01]  /*0120*/  I2F.RP R3, R0 ;  /* 0x0000000000037306 */ /* 0x000f620000209400 */
[----:B-1----:R-:W-:-:S07]  /*0130*/  IMAD R5, R5, UR5, RZ ;  /* 0x0000000505057c24 */ /* 0x002fce000f8e02ff */
[----:B-----5:R-:W1:Y:S02]  /*0140*/  MUFU.RCP R3, R3 ;  /* 0x0000000300037308 */ /* 0x020e640000001000 */
[----:B-1----:R-:W-:-:S06]  /*0150*/  VIADD R6, R3, 0xffffffe ;  /* 0x0ffffffe03067836 */ /* 0x002fcc0000000000 */
[----:B------:R1:W5:Y:S02]  /*0160*/  F2I.FTZ.U32.TRUNC.NTZ R7, R6 ;  /* 0x0000000600077305 */ /* 0x000364000021f000 */
[----:B-1----:R-:W-:Y:S02]  /*0170*/  HFMA2 R6, -RZ, RZ, 0, 0 ;  /* 0x00000000ff067431 */ /* 0x002fe400000001ff */
[----:B-----5:R-:W-:-:S04]  /*0180*/  IMAD.MOV R15, RZ, RZ, -R7 ;  /* 0x000000ffff0f7224 */ /* 0x020fc800078e0a07 */
[----:B------:R-:W-:-:S04]  /*0190*/  IMAD R3, R15, R0, RZ ;  /* 0x000000000f037224 */ /* 0x000fc800078e02ff */
[----:B------:R-:W-:-:S04]  /*01a0*/  IMAD.HI.U32 R3, R7, R3, R6 ;  /* 0x0000000307037227 */ /* 0x000fc800078e0006 */
[----:B------:R-:W-:Y:S02]  /*01b0*/  IMAD.MOV.U32 R7, RZ, RZ, R8 ;  /* 0x000000ffff077224 */ /* 0x000fe400078e0008 */
[----:B0-234-:R-:W-:-:S07]  /*01c0*/  IMAD R6, R9, UR4, RZ ;  /* 0x0000000409067c24 */ /* 0x01dfce000f8e02ff */
.L_x_4:
[----:B------:R-:W-:Y:S02]  /*01d0*/  IABS R8, R7 ;  /* 0x0000000700087213 */ /* 0x000fe40000000000 */
[----:B------:R-:W-:-:S03]  /*01e0*/  IABS R14, R2 ;  /* 0x00000002000e7213 */ /* 0x000fc60000000000 */
[----:B------:R-:W-:-:S04]  /*01f0*/  IMAD.HI.U32 R9, R3, R8, RZ ;  /* 0x0000000803097227 */ /* 0x000fc800078e00ff */
[----:B------:R-:W-:-:S04]  /*0200*/  IMAD.MOV R15, RZ, RZ, -R9 ;  /* 0x000000ffff0f7224 */ /* 0x000fc800078e0a09 */
[----:B------:R-:W-:Y:S01]  /*0210*/  IMAD R15, R14, R15, R8 ;  /* 0x0000000f0e0f7224 */ /* 0x000fe200078e0208 */
[----:B------:R-:W-:-:S04]  /*0220*/  LOP3.LUT R8, R7, R2, RZ, 0x3c, !PT ;  /* 0x0000000207087212 */ /* 0x000fc800078e3cff */
[----:B------:R-:W-:Y:S02]  /*0230*/  ISETP.GT.U32.AND P2, PT, R0, R15, PT ;  /* 0x0000000f0000720c */ /* 0x000fe40003f44070 */
[----:B------:R-:W-:-:S11]  /*0240*/  ISETP.GE.AND P1, PT, R8, RZ, PT ;  /* 0x000000ff0800720c */ /* 0x000fd60003f26270 */
[----:B------:R-:W-:Y:S01]  /*0250*/  @!P2 IADD3 R15, PT, PT, R15, -R14, RZ ;  /* 0x8000000e0f0fa210 */ /* 0x000fe20007ffe0ff */
[----:B------:R-:W-:Y:S01]  /*0260*/  @!P2 VIADD R9, R9, 0x1 ;  /* 0x000000010909a836 */ /* 0x000fe20000000000 */
[----:B------:R-:W-:Y:S02]  /*0270*/  ISETP.NE.AND P2, PT, R2, RZ, PT ;  /* 0x000000ff0200720c */ /* 0x000fe40003f45270 */
[----:B------:R-:W-:-:S13]  /*0280*/  ISETP.GE.U32.AND P0, PT, R15, R0, PT ;  /* 0x000000000f00720c */ /* 0x000fda0003f06070 */
[----:B------:R-:W-:-:S05]  /*0290*/  @P0 IADD3 R9, PT, PT, R9, 0x1, RZ ;  /* 0x0000000109090810 */ /* 0x000fca0007ffe0ff */
[----:B------:R-:W-:Y:S01]  /*02a0*/  @!P1 IMAD.MOV R9, RZ, RZ, -R9 ;  /* 0x000000ffff099224 */ /* 0x000fe200078e0a09 */
[----:B------:R-:W-:-:S04]  /*02b0*/  @!P2 LOP3.LUT R9, RZ, R2, RZ, 0x33, !PT ;  /* 0x00000002ff09a212 */ /* 0x000fc800078e33ff */
[----:B------:R-:W-:-:S05]  /*02c0*/  IADD3 R8, PT, PT, -R9, RZ, RZ ;  /* 0x000000ff09087210 */ /* 0x000fca0007ffe1ff */
[----:B------:R-:W-:-:S04]  /*02d0*/  IMAD R8, R2, R8, R7 ;  /* 0x0000000802087224 */ /* 0x000fc800078e0207 */
[----:B------:R-:W-:-:S04]  /*02e0*/  IMAD R15, R5, R9, R8 ;  /* 0x00000009050f7224 */ /* 0x000fc800078e0208 */
[----:B------:R-:W-:-:S06]  /*02f0*/  IMAD.WIDE R14, R15, 0x8, R10 ;  /* 0x000000080f0e7825 */ /* 0x000fcc00078e020a */
[----:B------:R-:W2:Y:S01]  /*0300*/  LDG.E.64 R14, desc[UR6][R14.64] ;  /* 0x000000060e0e7981 */ /* 0x000ea2000c1e1b00 */
[----:B------:R-:W-:Y:S01]  /*0310*/  IMAD.MOV.U32 R16, RZ, RZ, 0x652b82fe ;  /* 0x652b82feff107424 */ /* 0x000fe200078e00ff */
[----:B------:R-:W-:Y:S01]  /*0320*/  MOV R17, 0x3ff71547 ;  /* 0x3ff7154700117802 */ /* 0x000fe20000000f00 */
[----:B------:R-:W-:Y:S01]  /*0330*/  UMOV UR4, 0xfefa39ef ;  /* 0xfefa39ef00047882 */ /* 0x000fe20000000000 */
[----:B------:R-:W-:Y:S01]  /*0340*/  UMOV UR5, 0x3fe62e42 ;  /* 0x3fe62e4200057882 */ /* 0x000fe20000000000 */
[----:B------:R-:W-:Y:S03]  /*0350*/  BSSY.RECONVERGENT B0, `(.L_x_2) ;  /* 0x0000038000007945 */ /* 0x000fe60003800200 */
[----:B--2---:R-:W-:Y:S01]  /*0360*/  DFMA R16, R14, R16, 6.75539944105574400000e+15 ;  /* 0x433800000e10742b */ /* 0x004fe20000000010 */
[----:B------:R-:W-:-:S07]  /*0370*/  FSETP.GEU.AND P0, PT, |R15|, 4.1917929649353027344, PT ;  /* 0x4086232b0f00780b */ /* 0x000fce0003f0e200 */
[----:B------:R-:W-:-:S08]  /*0380*/  DADD R20, R16, -6.75539944105574400000e+15 ;  /* 0xc338000010147429 */ /* 0x000fd00000000000 */
[----:B------:R-:W-:Y:S01]  /*0390*/  DFMA R18, R20, -UR4, R14 ;  /* 0x8000000414127c2b */ /* 0x000fe2000800000e */
[----:B------:R-:W-:Y:S01]  /*03a0*/  UMOV UR4, 0x3b39803f ;  /* 0x3b39803f00047882 */ /* 0x000fe20000000000 */
[----:B------:R-:W-:-:S06]  /*03b0*/  UMOV UR5, 0x3c7abc9e ;  /* 0x3c7abc9e00057882 */ /* 0x000fcc0000000000 */
[----:B------:R-:W-:Y:S01]  /*03c0*/  DFMA R18, R20, -UR4, R18 ;  /* 0x8000000414127c2b */ /* 0x000fe20008000012 */
[----:B------:R-:W-:Y:S01]  /*03d0*/  UMOV UR4, 0x69ce2bdf ;  /* 0x69ce2bdf00047882 */ /* 0x000fe20000000000 */
[----:B------:R-:W-:Y:S01]  /*03e0*/  IMAD.MOV.U32 R20, RZ, RZ, -0x35dec16 ;  /* 0xfca213eaff147424 */ /* 0x000fe200078e00ff */
[----:B------:R-:W-:Y:S01]  /*03f0*/  MOV R21, 0x3e928af3 ;  /* 0x3e928af300157802 */ /* 0x000fe20000000f00 */
[----:B------:R-:W-:-:S05]  /*0400*/  UMOV UR5, 0x3e5ade15 ;  /* 0x3e5ade1500057882 */ /* 0x000fca0000000000 */
[----:B------:R-:W-:Y:S01]  /*0410*/  DFMA R20, R18, UR4, R20 ;  /* 0x0000000412147c2b */ /* 0x000fe20008000014 */
[----:B------:R-:W-:Y:S01]  /*0420*/  UMOV UR4, 0x62401315 ;  /* 0x6240131500047882 */ /* 0x000fe20000000000 */
[----:B------:R-:W-:-:S06]  /*0430*/  UMOV UR5, 0x3ec71dee ;  /* 0x3ec71dee00057882 */ /* 0x000fcc0000000000 */
[----:B------:R-:W-:Y:S01]  /*0440*/  DFMA R20, R18, R20, UR4 ;  /* 0x0000000412147e2b */ /* 0x000fe20008000014 */
        /* <DEDUP_REMOVED lines=20> */
[----:B------:R-:W-:-:S08]  /*0590*/  DFMA R20, R18, R20, UR4 ;  /* 0x0000000412147e2b */ /* 0x000fd00008000014 */
[----:B------:R-:W-:-:S08]  /*05a0*/  DFMA R20, R18, R20, 1 ;  /* 0x3ff000001214742b */ /* 0x000fd00000000014 */
[----:B------:R-:W-:Y:S01]  /*05b0*/  DFMA R20, R18, R20, 1 ;  /* 0x3ff000001214742b */ /* 0x000fe20000000014 */
[----:B------:R-:W-:-:S04]  /*05c0*/  IMAD R19, R4, R9, R8 ;  /* 0x0000000904137224 */ /* 0x000fc800078e0208 */
[----:B------:R-:W-:-:S05]  /*05d0*/  IMAD.WIDE R18, R19, 0x8, R12 ;  /* 0x0000000813127825 */ /* 0x000fca00078e020c */
[----:B------:R-:W-:Y:S01]  /*05e0*/  IMAD R9, R16, 0x100000, R21 ;  /* 0x0010000010097824 */ /* 0x000fe200078e0215 */
[----:B------:R-:W-:Y:S01]  /*05f0*/  MOV R8, R20 ;  /* 0x0000001400087202 */ /* 0x000fe20000000f00 */
[----:B------:R-:W-:Y:S06]  /*0600*/  @!P0 BRA `(.L_x_3) ;  /* 0x0000000000308947 */ /* 0x000fec0003800000 */
[----:B------:R-:W-:Y:S01]  /*0610*/  FSETP.GEU.AND P1, PT, |R15|, 4.2275390625, PT ;  /* 0x408748000f00780b */ /* 0x000fe20003f2e200 */
[C---:B------:R-:W-:Y:S02]  /*0620*/  DADD R8, R14.reuse, +INF ;  /* 0x7ff000000e087429 */ /* 0x040fe40000000000 */
[----:B------:R-:W-:-:S08]  /*0630*/  DSETP.GEU.AND P0, PT, R14, RZ, PT ;  /* 0x000000ff0e00722a */ /* 0x000fd00003f0e000 */
[----:B------:R-:W-:Y:S02]  /*0640*/  FSEL R8, R8, RZ, P0 ;  /* 0x000000ff08087208 */ /* 0x000fe40000000000 */
[----:B------:R-:W-:Y:S02]  /*0650*/  @!P1 LEA.HI R17, R16, R16, RZ, 0x1 ;  /* 0x0000001010119211 */ /* 0x000fe400078f08ff */
[----:B------:R-:W-:Y:S02]  /*0660*/  FSEL R9, R9, RZ, P0 ;  /* 0x000000ff09097208 */ /* 0x000fe40000000000 */
[----:B------:R-:W-:-:S04]  /*0670*/  @!P1 SHF.R.S32.HI R17, RZ, 0x1, R17 ;  /* 0x00000001ff119819 */ /* 0x000fc80000011411 */
[----:B------:R-:W-:Y:S01]  /*0680*/  @!P1 LEA R21, R17, R21, 0x14 ;  /* 0x0000001511159211 */ /* 0x000fe200078ea0ff */
[----:B------:R-:W-:-:S05]  /*0690*/  @!P1 IMAD.IADD R14, R16, 0x1, -R17 ;  /* 0x00000001100e9824 */ /* 0x000fca00078e0a11 */
[----:B------:R-:W-:Y:S01]  /*06a0*/  @!P1 LEA R15, R14, 0x3ff00000, 0x14 ;  /* 0x3ff000000e0f9811 */ /* 0x000fe200078ea0ff */
[----:B------:R-:W-:-:S06]  /*06b0*/  @!P1 IMAD.MOV.U32 R14, RZ, RZ, RZ ;  /* 0x000000ffff0e9224 */ /* 0x000fcc00078e00ff */
[----:B------:R-:W-:-:S11]  /*06c0*/  @!P1 DMUL R8, R20, R14 ;  /* 0x0000000e14089228 */ /* 0x000fd60000000000 */
.L_x_3:
[----:B------:R-:W-:Y:S05]  /*06d0*/  BSYNC.RECONVERGENT B0 ;  /* 0x0000000000007941 */ /* 0x000fea0003800200 */
.L_x_2:
[----:B------:R0:W-:Y:S01]  /*06e0*/  STG.E.64 desc[UR6][R18.64], R8 ;  /* 0x0000000812007986 */ /* 0x0001e2000c101b06 */
[----:B------:R-:W-:-:S04]  /*06f0*/  IADD3 R7, PT, PT, R6, R7, RZ ;  /* 0x0000000706077210 */ /* 0x000fc80007ffe0ff */
[----:B------:R-:W-:-:S13]  /*0700*/  ISETP.GE.AND P0, PT, R7, UR8, PT ;  /* 0x0000000807007c0c */ /* 0x000fda000bf06270 */
[----:B0-----:R-:W-:Y:S05]  /*0710*/  @!P0 BRA `(.L_x_4) ;  /* 0xfffffff800ac8947 */ /* 0x001fea000383ffff */
[----:B------:R-:W-:Y:S05]  /*0720*/  EXIT ;  /* 0x000000000000794d */ /* 0x000fea0003800000 */
.L_x_5:
        /* <DEDUP_REMOVED lines=13> */
.L_x_7:


//--------------------- .nv.shared.reserved.0     --------------------------
	.section	.nv.shared.reserved.0,"aw",@nobits
	.weak		__nv_reservedSMEM_offset_0_alias
	.size		__nv_reservedSMEM_offset_0_alias, 0, 64
	.other		__nv_reservedSMEM_offset_0_alias,@"STO_CUDA_RESERVED_SHARED STV_DEFAULT"
__nv_reservedSMEM_offset_0_alias:
	.zero		0
	.zero		64


//--------------------- .nv.constant0._Z14kernelgpuEoSdwIfEvPT_S1_S1_S1_S1_S1_S1_S0_iiiiiiiiiii --------------------------
	.section	.nv.constant0._Z14kernelgpuEoSdwIfEvPT_S1_S1_S1_S1_S1_S1_S0_iiiiiiiiiii,"a",@progbits
	.sectionflags	@""
	.align	4
.nv.constant0._Z14kernelgpuEoSdwIfEvPT_S1_S1_S1_S1_S1_S1_S0_iiiiiiiiiii:
	.zero		1000


//--------------------- .nv.constant0._Z14kernelgpuEoSdwIdEvPT_S1_S1_S1_S1_S1_S1_S0_iiiiiiiiiii --------------------------
	.section	.nv.constant0._Z14kernelgpuEoSdwIdEvPT_S1_S1_S1_S1_S1_S1_S0_iiiiiiiiiii,"a",@progbits
	.sectionflags	@""
	.align	4
.nv.constant0._Z14kernelgpuEoSdwIdEvPT_S1_S1_S1_S1_S1_S1_S0_iiiiiiiiiii:
	.zero		1004


//--------------------- SYMBOLS --------------------------

	.type		.nv.reservedSmem.offset0,@object
	.size		.nv.reservedSmem.offset0,0x4
